	.headerflags	@"EF_CUDA_TEXMODE_UNIFIED EF_CUDA_64BIT_ADDRESS EF_CUDA_ACCELERATORS EF_CUDA_SM90 EF_CUDA_VIRTUAL_SM(EF_CUDA_SM90)"
	.elftype	@"ET_EXEC"


//--------------------- .nv.info                  --------------------------
	.section	.nv.info,"",@"SHT_CUDA_INFO"
	.align	4


	//----- nvinfo : EIATTR_REGCOUNT
	.align		4
        /*0000*/ 	.byte	0x04, 0x2f
        /*0002*/ 	.short	(.L_1 - .L_0)
	.align		4
.L_0:
        /*0004*/ 	.word	index@(triton_poi_fused_convolution_hardtanh_5)
        /*0008*/ 	.word	0x0000001a


	//----- nvinfo : EIATTR_MIN_STACK_SIZE
	.align		4
.L_1:
        /*000c*/ 	.byte	0x04, 0x12
        /*000e*/ 	.short	(.L_3 - .L_2)
	.align		4
.L_2:
        /*0010*/ 	.word	index@(triton_poi_fused_convolution_hardtanh_5)
        /*0014*/ 	.word	0x00000000


	//----- nvinfo : EIATTR_FRAME_SIZE
	.align		4
.L_3:
        /*0018*/ 	.byte	0x04, 0x11
        /*001a*/ 	.short	(.L_5 - .L_4)
	.align		4
.L_4:
        /*001c*/ 	.word	index@(triton_poi_fused_convolution_hardtanh_5)
        /*0020*/ 	.word	0x00000000


	//----- nvinfo : EIATTR_MIN_STACK_SIZE
	.align		4
.L_5:
        /*0024*/ 	.byte	0x04, 0x12
        /*0026*/ 	.short	(.L_7 - .L_6)
	.align		4
.L_6:
        /*0028*/ 	.word	index@(triton_poi_fused_convolution_hardtanh_5)
        /*002c*/ 	.word	0x00000000
.L_7:


//--------------------- .nv.info.triton_poi_fused_convolution_hardtanh_5 --------------------------
	.section	.nv.info.triton_poi_fused_convolution_hardtanh_5,"",@"SHT_CUDA_INFO"
	.sectionflags	@""
	.align	4


	//----- nvinfo : EIATTR_CUDA_API_VERSION
	.align		4
        /*0000*/ 	.byte	0x04, 0x37
        /*0002*/ 	.short	(.L_9 - .L_8)
.L_8:
        /*0004*/ 	.word	0x0000007c


	//----- nvinfo : EIATTR_KPARAM_INFO
	.align		4
.L_9:
        /*0008*/ 	.byte	0x04, 0x17
        /*000a*/ 	.short	(.L_11 - .L_10)
.L_10:
        /*000c*/ 	.word	0x00000000
        /*0010*/ 	.short	0x0003
        /*0012*/ 	.short	0x0018
        /*0014*/ 	.byte	0x00, 0xf0, 0x11, 0x00


	//----- nvinfo : EIATTR_KPARAM_INFO
	.align		4
.L_11:
        /*0018*/ 	.byte	0x04, 0x17
        /*001a*/ 	.short	(.L_13 - .L_12)
.L_12:
        /*001c*/ 	.word	0x00000000
        /*0020*/ 	.short	0x0002
        /*0022*/ 	.short	0x0010
        /*0024*/ 	.byte	0x00, 0xf4, 0x21, 0x00


	//----- nvinfo : EIATTR_KPARAM_INFO
	.align		4
.L_13:
        /*0028*/ 	.byte	0x04, 0x17
        /*002a*/ 	.short	(.L_15 - .L_14)
.L_14:
        /*002c*/ 	.word	0x00000000
        /*0030*/ 	.short	0x0001
        /*0032*/ 	.short	0x0008
        /*0034*/ 	.byte	0x00, 0xf4, 0x21, 0x00


	//----- nvinfo : EIATTR_KPARAM_INFO
	.align		4
.L_15:
        /*0038*/ 	.byte	0x04, 0x17
        /*003a*/ 	.short	(.L_17 - .L_16)
.L_16:
        /*003c*/ 	.word	0x00000000
        /*0040*/ 	.short	0x0000
        /*0042*/ 	.short	0x0000
        /*0044*/ 	.byte	0x00, 0xf4, 0x21, 0x00


	//----- nvinfo : EIATTR_SPARSE_MMA_MASK
	.align		4
.L_17:
        /*0048*/ 	.byte	0x03, 0x50
        /*004a*/ 	.short	0x0000


	//----- nvinfo : EIATTR_MAXREG_COUNT
	.align		4
        /*004c*/ 	.byte	0x03, 0x1b
        /*004e*/ 	.short	0x00ff


	//----- nvinfo : EIATTR_EXIT_INSTR_OFFSETS
	.align		4
        /*0050*/ 	.byte	0x04, 0x1c
        /*0052*/ 	.short	(.L_19 - .L_18)


	//   ....[0]....
.L_18:
        /*0054*/ 	.word	0x00000520


	//   ....[1]....
        /*0058*/ 	.word	0x00000540


	//----- nvinfo : EIATTR_REQNTID
	.align		4
.L_19:
        /*005c*/ 	.byte	0x04, 0x10
        /*005e*/ 	.short	(.L_21 - .L_20)
.L_20:
        /*0060*/ 	.word	0x00000080
        /*0064*/ 	.word	0x00000001
        /*0068*/ 	.word	0x00000001


	//----- nvinfo : EIATTR_CBANK_PARAM_SIZE
	.align		4
.L_21:
        /*006c*/ 	.byte	0x03, 0x19
        /*006e*/ 	.short	0x001c


	//----- nvinfo : EIATTR_PARAM_CBANK
	.align		4
        /*0070*/ 	.byte	0x04, 0x0a
        /*0072*/ 	.short	(.L_23 - .L_22)
	.align		4
.L_22:
        /*0074*/ 	.word	index@(.nv.constant0.triton_poi_fused_convolution_hardtanh_5)
        /*0078*/ 	.short	0x0210
        /*007a*/ 	.short	0x001c


	//----- nvinfo : EIATTR_SW_WAR
	.align		4
.L_23:
        /*007c*/ 	.byte	0x04, 0x36
        /*007e*/ 	.short	(.L_25 - .L_24)
.L_24:
        /*0080*/ 	.word	0x00000008
.L_25:


//--------------------- .nv.callgraph             --------------------------
	.section	.nv.callgraph,"",@"SHT_CUDA_CALLGRAPH"
	.align	4
	.sectionentsize	8
	.align		4
        /*0000*/ 	.word	0x00000000
	.align		4
        /*0004*/ 	.word	0xffffffff
	.align		4
        /*0008*/ 	.word	0x00000000
	.align		4
        /*000c*/ 	.word	0xfffffffe
	.align		4
        /*0010*/ 	.word	0x00000000
	.align		4
        /*0014*/ 	.word	0xfffffffd
	.align		4
        /*0018*/ 	.word	0x00000000
	.align		4
        /*001c*/ 	.word	0xfffffffc


//--------------------- .text.triton_poi_fused_convolution_hardtanh_5 --------------------------
	.section	.text.triton_poi_fused_convolution_hardtanh_5,"ax",@progbits
	.align	128
        .global         triton_poi_fused_convolution_hardtanh_5
        .type           triton_poi_fused_convolution_hardtanh_5,@function
        .size           triton_poi_fused_convolution_hardtanh_5,(.L_x_1 - triton_poi_fused_convolution_hardtanh_5)
        .other          triton_poi_fused_convolution_hardtanh_5,@"STO_CUDA_ENTRY STV_DEFAULT"
triton_poi_fused_convolution_hardtanh_5:
.text.triton_poi_fused_convolution_hardtanh_5:
[----:B------:R-:W0:Y:S02]  /*0000*/  LDC R1, c[0x0][0x28] ;  /* 0x00000a00ff017b82 */ /* 0x000e240000000800 */
[----:B------:R-:W1:Y:S01]  /*0010*/  S2R R0, SR_TID.X ;  /* 0x0000000000007919 */ /* 0x000e620000002100 */
[----:B------:R-:W2:Y:S01]  /*0020*/  LDC.64 R22, c[0x0][0x218] ;  /* 0x00008600ff167b82 */ /* 0x000ea20000000a00 */
[----:B------:R-:W-:Y:S02]  /*0030*/  CS2R R12, SRZ ;  /* 0x00000000000c7805 */ /* 0x000fe4000001ff00 */
[----:B------:R-:W-:Y:S01]  /*0040*/  CS2R R14, SRZ ;  /* 0x00000000000e7805 */ /* 0x000fe2000001ff00 */
[----:B------:R-:W3:Y:S01]  /*0050*/  S2R R5, SR_CTAID.X ;  /* 0x0000000000057919 */ /* 0x000ee20000002500 */
[----:B------:R-:W-:Y:S02]  /*0060*/  CS2R R16, SRZ ;  /* 0x0000000000107805 */ /* 0x000fe4000001ff00 */
[----:B------:R-:W-:Y:S01]  /*0070*/  CS2R R18, SRZ ;  /* 0x0000000000127805 */ /* 0x000fe2000001ff00 */
[----:B------:R-:W-:Y:S01]  /*0080*/  ULDC.64 UR4, c[0x0][0x208] ;  /* 0x0000820000047ab9 */ /* 0x000fe20000000a00 */
[----:B------:R-:W-:Y:S01]  /*0090*/  CS2R R8, SRZ ;  /* 0x0000000000087805 */ /* 0x000fe2000001ff00 */
[----:B------:R-:W4:Y:S01]  /*00a0*/  LDC.64 R20, c[0x0][0x210] ;  /* 0x00008400ff147b82 */ /* 0x000f220000000a00 */
[----:B------:R-:W-:-:S02]  /*00b0*/  CS2R R10, SRZ ;  /* 0x00000000000a7805 */ /* 0x000fc4000001ff00 */
[----:B------:R-:W-:Y:S01]  /*00c0*/  CS2R R6, SRZ ;  /* 0x0000000000067805 */ /* 0x000fe2000001ff00 */
[----:B-1----:R-:W-:Y:S01]  /*00d0*/  IMAD.SHL.U32 R0, R0, 0x4, RZ ;  /* 0x0000000400007824 */ /* 0x002fe200078e00ff */
[----:B---3--:R-:W-:-:S04]  /*00e0*/  SHF.R.S32.HI R3, RZ, 0x15, R5 ;  /* 0x00000015ff037819 */ /* 0x008fc80000011405 */
[----:B------:R-:W-:Y:S02]  /*00f0*/  LOP3.LUT R0, R0, 0x1fc, RZ, 0xc0, !PT ;  /* 0x000001fc00007812 */ /* 0x000fe400078ec0ff */
[----:B------:R-:W-:-:S03]  /*0100*/  SGXT R3, R3, 0x1 ;  /* 0x000000010303781a */ /* 0x000fc60000000200 */
[----:B------:R-:W-:Y:S01]  /*0110*/  IMAD R0, R5, 0x400, R0 ;  /* 0x0000040005007824 */ /* 0x000fe200078e0200 */
[----:B------:R-:W-:-:S03]  /*0120*/  CS2R R4, SRZ ;  /* 0x0000000000047805 */ /* 0x000fc6000001ff00 */
[C---:B------:R-:W-:Y:S01]  /*0130*/  VIADD R2, R0.reuse, 0x200 ;  /* 0x0000020000027836 */ /* 0x040fe20000000000 */
[----:B------:R-:W-:Y:S01]  /*0140*/  LEA.HI R3, R3, R0, RZ, 0x6 ;  /* 0x0000000003037211 */ /* 0x000fe200078f30ff */
[C---:B----4-:R-:W-:Y:S01]  /*0150*/  IMAD.WIDE R20, R0.reuse, 0x4, R20 ;  /* 0x0000000400147825 */ /* 0x050fe200078e0214 */
[----:B------:R-:W-:Y:S02]  /*0160*/  ISETP.GE.AND P2, PT, R0, 0x3c100, PT ;  /* 0x0003c1000000780c */ /* 0x000fe40003f46270 */
[----:B------:R-:W-:Y:S02]  /*0170*/  LOP3.LUT R3, R3, 0xffffffc0, RZ, 0xc0, !PT ;  /* 0xffffffc003037812 */ /* 0x000fe400078ec0ff */
[----:B------:R-:W-:-:S03]  /*0180*/  ISETP.GE.AND P0, PT, R2, 0x3c100, PT ;  /* 0x0003c1000200780c */ /* 0x000fc60003f06270 */
[----:B------:R-:W-:-:S04]  /*0190*/  IMAD.IADD R3, R0, 0x1, -R3 ;  /* 0x0000000100037824 */ /* 0x000fc800078e0a03 */
[----:B--2---:R-:W-:Y:S02]  /*01a0*/  IMAD.WIDE R22, R3, 0x4, R22 ;  /* 0x0000000403167825 */ /* 0x004fe400078e0216 */
[----:B------:R-:W2:Y:S01]  /*01b0*/  @!P2 LDG.E.128 R12, desc[UR4][R20.64] ;  /* 0x00000004140ca981 */ /* 0x000ea2000c1e1d00 */
[----:B------:R-:W1:Y:S03]  /*01c0*/  LDC.64 R2, c[0x0][0x220] ;  /* 0x00008800ff027b82 */ /* 0x000e660000000a00 */
[----:B------:R-:W2:Y:S04]  /*01d0*/  @!P2 LDG.E.EL.128 R16, desc[UR4][R22.64] ;  /* 0x000000041610a981 */ /* 0x000ea8000c2e1d00 */
[----:B------:R-:W3:Y:S04]  /*01e0*/  @!P0 LDG.E.EL.128 R4, desc[UR4][R22.64] ;  /* 0x0000000416048981 */ /* 0x000ee8000c2e1d00 */
[----:B------:R-:W3:Y:S01]  /*01f0*/  @!P0 LDG.E.128 R8, desc[UR4][R20.64+0x800] ;  /* 0x0008000414088981 */ /* 0x000ee2000c1e1d00 */
[----:B-1----:R-:W-:-:S04]  /*0200*/  IMAD.WIDE R2, R0, 0x4, R2 ;  /* 0x0000000400027825 */ /* 0x002fc800078e0202 */
[----:B--2---:R-:W-:Y:S01]  /*0210*/  FADD R15, R19, R15 ;  /* 0x0000000f130f7221 */ /* 0x004fe20000000000 */
[----:B------:R-:W-:Y:S01]  /*0220*/  FADD R14, R18, R14 ;  /* 0x0000000e120e7221 */ /* 0x000fe20000000000 */
[----:B------:R-:W-:Y:S01]  /*0230*/  FADD R12, R16, R12 ;  /* 0x0000000c100c7221 */ /* 0x000fe20000000000 */
[----:B------:R-:W-:Y:S02]  /*0240*/  FADD R13, R17, R13 ;  /* 0x0000000d110d7221 */ /* 0x000fe40000000000 */
[----:B------:R-:W-:Y:S02]  /*0250*/  FSETP.GTU.AND P1, PT, R15, RZ, PT ;  /* 0x000000ff0f00720b */ /* 0x000fe40003f2c000 */
[----:B------:R-:W-:Y:S01]  /*0260*/  FSETP.GTU.AND P5, PT, R12, RZ, PT ;  /* 0x000000ff0c00720b */ /* 0x000fe20003fac000 */
[----:B---3--:R-:W-:Y:S01]  /*0270*/  FADD R7, R7, R11 ;  /* 0x0000000b07077221 */ /* 0x008fe20000000000 */
[----:B------:R-:W-:Y:S01]  /*0280*/  FSEL R15, R15, RZ, P1 ;  /* 0x000000ff0f0f7208 */ /* 0x000fe20000800000 */
[----:B------:R-:W-:Y:S01]  /*0290*/  FADD R6, R6, R10 ;  /* 0x0000000a06067221 */ /* 0x000fe20000000000 */
[----:B------:R-:W-:Y:S01]  /*02a0*/  FSETP.GTU.AND P1, PT, R14, RZ, PT ;  /* 0x000000ff0e00720b */ /* 0x000fe20003f2c000 */
[----:B------:R-:W-:Y:S01]  /*02b0*/  FADD R5, R5, R9 ;  /* 0x0000000905057221 */ /* 0x000fe20000000000 */
[----:B------:R-:W-:Y:S01]  /*02c0*/  FSETP.GEU.AND P3, PT, R15, 6, PT ;  /* 0x40c000000f00780b */ /* 0x000fe20003f6e000 */
[----:B------:R-:W-:Y:S01]  /*02d0*/  FADD R4, R4, R8 ;  /* 0x0000000804047221 */ /* 0x000fe20000000000 */
[----:B------:R-:W-:-:S02]  /*02e0*/  FSETP.GTU.AND P6, PT, R7, RZ, PT ;  /* 0x000000ff0700720b */ /* 0x000fc40003fcc000 */
[----:B------:R-:W-:Y:S02]  /*02f0*/  FSEL R14, R14, RZ, P1 ;  /* 0x000000ff0e0e7208 */ /* 0x000fe40000800000 */
[----:B------:R-:W-:Y:S02]  /*0300*/  FSETP.GTU.AND P4, PT, R13, RZ, PT ;  /* 0x000000ff0d00720b */ /* 0x000fe40003f8c000 */
[----:B------:R-:W-:Y:S02]  /*0310*/  FSEL R12, R12, RZ, P5 ;  /* 0x000000ff0c0c7208 */ /* 0x000fe40002800000 */
[----:B------:R-:W-:Y:S02]  /*0320*/  FSEL R7, R7, RZ, P6 ;  /* 0x000000ff07077208 */ /* 0x000fe40003000000 */
[----:B------:R-:W-:Y:S02]  /*0330*/  FSETP.GTU.AND P1, PT, R6, RZ, PT ;  /* 0x000000ff0600720b */ /* 0x000fe40003f2c000 */
[----:B------:R-:W-:-:S02]  /*0340*/  FSETP.GEU.AND P5, PT, R14, 6, PT ;  /* 0x40c000000e00780b */ /* 0x000fc40003fae000 */
[----:B------:R-:W-:Y:S02]  /*0350*/  FSETP.NAN.AND P6, PT, R15, R15, PT ;  /* 0x0000000f0f00720b */ /* 0x000fe40003fc8000 */
[----:B------:R-:W-:Y:S02]  /*0360*/  FSEL R13, R13, RZ, P4 ;  /* 0x000000ff0d0d7208 */ /* 0x000fe40002000000 */
[----:B------:R-:W-:Y:S02]  /*0370*/  FSEL R6, R6, RZ, P1 ;  /* 0x000000ff06067208 */ /* 0x000fe40000800000 */
[----:B------:R-:W-:Y:S02]  /*0380*/  FSETP.GTU.AND P4, PT, R5, RZ, PT ;  /* 0x000000ff0500720b */ /* 0x000fe40003f8c000 */
[----:B------:R-:W-:Y:S02]  /*0390*/  @P3 SEL R15, R15, 0x40c00000, P6 ;  /* 0x40c000000f0f3807 */ /* 0x000fe40003000000 */
[----:B------:R-:W-:-:S02]  /*03a0*/  FSETP.GEU.AND P1, PT, R13, 6, PT ;  /* 0x40c000000d00780b */ /* 0x000fc40003f2e000 */
[----:B------:R-:W-:Y:S02]  /*03b0*/  FSETP.GEU.AND P3, PT, R12, 6, PT ;  /* 0x40c000000c00780b */ /* 0x000fe40003f6e000 */
[----:B------:R-:W-:Y:S02]  /*03c0*/  FSEL R5, R5, RZ, P4 ;  /* 0x000000ff05057208 */ /* 0x000fe40002000000 */
[----:B------:R-:W-:Y:S02]  /*03d0*/  FSETP.GTU.AND P6, PT, R4, RZ, PT ;  /* 0x000000ff0400720b */ /* 0x000fe40003fcc000 */
[----:B------:R-:W-:Y:S02]  /*03e0*/  FSETP.NAN.AND P4, PT, R14, R14, PT ;  /* 0x0000000e0e00720b */ /* 0x000fe40003f88000 */
[----:B------:R-:W-:Y:S02]  /*03f0*/  FSEL R4, R4, RZ, P6 ;  /* 0x000000ff04047208 */ /* 0x000fe40003000000 */
[----:B------:R-:W-:-:S02]  /*0400*/  @P5 SEL R14, R14, 0x40c00000, P4 ;  /* 0x40c000000e0e5807 */ /* 0x000fc40002000000 */
[----:B------:R-:W-:Y:S02]  /*0410*/  FSETP.NAN.AND P6, PT, R13, R13, PT ;  /* 0x0000000d0d00720b */ /* 0x000fe40003fc8000 */
[----:B------:R-:W-:Y:S02]  /*0420*/  FSETP.GEU.AND P4, PT, R7, 6, PT ;  /* 0x40c000000700780b */ /* 0x000fe40003f8e000 */
[C---:B------:R-:W-:Y:S02]  /*0430*/  FSETP.NAN.AND P5, PT, R12.reuse, R12, PT ;  /* 0x0000000c0c00720b */ /* 0x040fe40003fa8000 */
[----:B------:R-:W-:Y:S02]  /*0440*/  @P1 SEL R13, R13, 0x40c00000, P6 ;  /* 0x40c000000d0d1807 */ /* 0x000fe40003000000 */
[----:B------:R-:W-:Y:S02]  /*0450*/  @P3 SEL R12, R12, 0x40c00000, P5 ;  /* 0x40c000000c0c3807 */ /* 0x000fe40002800000 */
[----:B------:R-:W-:-:S02]  /*0460*/  FSETP.GEU.AND P1, PT, R6, 6, PT ;  /* 0x40c000000600780b */ /* 0x000fc40003f2e000 */
[----:B------:R-:W-:Y:S01]  /*0470*/  FSETP.GEU.AND P6, PT, R5, 6, PT ;  /* 0x40c000000500780b */ /* 0x000fe20003fce000 */
[----:B------:R1:W-:Y:S01]  /*0480*/  @!P2 STG.E.128 desc[UR4][R2.64], R12 ;  /* 0x0000000c0200a986 */ /* 0x0003e2000c101d04 */
[----:B------:R-:W-:Y:S02]  /*0490*/  FSETP.GEU.AND P3, PT, R4, 6, PT ;  /* 0x40c000000400780b */ /* 0x000fe40003f6e000 */
[C---:B------:R-:W-:Y:S02]  /*04a0*/  FSETP.NAN.AND P5, PT, R7.reuse, R7, PT ;  /* 0x000000070700720b */ /* 0x040fe40003fa8000 */
[----:B------:R-:W-:Y:S02]  /*04b0*/  FSETP.NAN.AND P2, PT, R6, R6, PT ;  /* 0x000000060600720b */ /* 0x000fe40003f48000 */
[----:B------:R-:W-:Y:S02]  /*04c0*/  @P4 SEL R7, R7, 0x40c00000, P5 ;  /* 0x40c0000007074807 */ /* 0x000fe40002800000 */
[----:B------:R-:W-:-:S02]  /*04d0*/  FSETP.NAN.AND P5, PT, R5, R5, PT ;  /* 0x000000050500720b */ /* 0x000fc40003fa8000 */
[----:B------:R-:W-:Y:S02]  /*04e0*/  FSETP.NAN.AND P4, PT, R4, R4, PT ;  /* 0x000000040400720b */ /* 0x000fe40003f88000 */
[----:B------:R-:W-:Y:S02]  /*04f0*/  @P1 SEL R6, R6, 0x40c00000, P2 ;  /* 0x40c0000006061807 */ /* 0x000fe40001000000 */
[----:B------:R-:W-:Y:S02]  /*0500*/  @P6 SEL R5, R5, 0x40c00000, P5 ;  /* 0x40c0000005056807 */ /* 0x000fe40002800000 */
[----:B------:R-:W-:Y:S01]  /*0510*/  @P3 SEL R4, R4, 0x40c00000, P4 ;  /* 0x40c0000004043807 */ /* 0x000fe20002000000 */
[----:B-1----:R-:W-:Y:S06]  /*0520*/  @P0 EXIT ;  /* 0x000000000000094d */ /* 0x002fec0003800000 */
[----:B------:R-:W-:Y:S01]  /*0530*/  STG.E.128 desc[UR4][R2.64+0x800], R4 ;  /* 0x0008000402007986 */ /* 0x000fe2000c101d04 */
[----:B------:R-:W-:Y:S05]  /*0540*/  EXIT ;  /* 0x000000000000794d */ /* 0x000fea0003800000 */
.L_x_0:
[----:B------:R-:W-:-:S00]  /*0550*/  BRA `(.L_x_0) ;  /* 0xfffffffc00fc7947 */ /* 0x000fc0000383ffff */
[----:B------:R-:W-:-:S00]  /*0560*/  NOP ;  /* 0x0000000000007918 */ /* 0x000fc00000000000 */
        /* <DEDUP_REMOVED lines=9> */
.L_x_1:


//--------------------- .nv.constant0.triton_poi_fused_convolution_hardtanh_5 --------------------------
	.section	.nv.constant0.triton_poi_fused_convolution_hardtanh_5,"a",@progbits
	.sectionflags	@""
	.align	4
.nv.constant0.triton_poi_fused_convolution_hardtanh_5:
	.zero		556
